//
// Generated by NVIDIA NVVM Compiler
//
// Compiler Build ID: CL-36424714
// Cuda compilation tools, release 13.0, V13.0.88
// Based on NVVM 20.0.0
//

.version 9.0
.target sm_100
.address_size 64

	// .globl	_Z15optimizedConv2DPKfS0_Pfii
// _ZZ15optimizedConv2DPKfS0_PfiiE10sharedTile has been demoted

.visible .entry _Z15optimizedConv2DPKfS0_Pfii(
	.param .u64 .ptr .align 1 _Z15optimizedConv2DPKfS0_Pfii_param_0,
	.param .u64 .ptr .align 1 _Z15optimizedConv2DPKfS0_Pfii_param_1,
	.param .u64 .ptr .align 1 _Z15optimizedConv2DPKfS0_Pfii_param_2,
	.param .u32 _Z15optimizedConv2DPKfS0_Pfii_param_3,
	.param .u32 _Z15optimizedConv2DPKfS0_Pfii_param_4
)
{
	.reg .pred 	%p<7>;
	.reg .b32 	%r<20>;
	.reg .b32 	%f<32>;
	.reg .b64 	%rd<11>;
	// demoted variable
	.shared .align 4 .b8 _ZZ15optimizedConv2DPKfS0_PfiiE10sharedTile[1296];
	ld.param.u64 	%rd1, [_Z15optimizedConv2DPKfS0_Pfii_param_0];
	ld.param.u64 	%rd2, [_Z15optimizedConv2DPKfS0_Pfii_param_1];
	ld.param.u64 	%rd3, [_Z15optimizedConv2DPKfS0_Pfii_param_2];
	ld.param.u32 	%r6, [_Z15optimizedConv2DPKfS0_Pfii_param_3];
	ld.param.u32 	%r7, [_Z15optimizedConv2DPKfS0_Pfii_param_4];
	mov.u32 	%r1, %tid.x;
	mov.u32 	%r2, %tid.y;
	mov.u32 	%r8, %ctaid.y;
	shl.b32 	%r9, %r8, 4;
	add.s32 	%r3, %r9, %r2;
	mov.u32 	%r10, %ctaid.x;
	shl.b32 	%r11, %r10, 4;
	add.s32 	%r4, %r11, %r1;
	setp.lt.s32 	%p2, %r3, %r7;
	setp.lt.s32 	%p3, %r4, %r6;
	and.pred  	%p1, %p3, %p2;
	mov.u32 	%r12, _ZZ15optimizedConv2DPKfS0_PfiiE10sharedTile;
	mad.lo.s32 	%r13, %r2, 72, %r12;
	shl.b32 	%r14, %r1, 2;
	add.s32 	%r5, %r13, %r14;
	not.pred 	%p4, %p1;
	@%p4 bra 	$L__BB0_2;
	cvta.to.global.u64 	%rd4, %rd1;
	mad.lo.s32 	%r16, %r6, %r3, %r4;
	mul.wide.s32 	%rd5, %r16, 4;
	add.s64 	%rd6, %rd4, %rd5;
	ld.global.f32 	%f3, [%rd6];
	st.shared.f32 	[%r5], %f3;
	bra.uni 	$L__BB0_3;
$L__BB0_2:
	mov.b32 	%r15, 0;
	st.shared.u32 	[%r5], %r15;
$L__BB0_3:
	bar.sync 	0;
	or.b32  	%r17, %r1, %r2;
	and.b32  	%r18, %r17, 1008;
	setp.ne.s32 	%p5, %r18, 0;
	mov.f32 	%f31, 0f00000000;
	@%p5 bra 	$L__BB0_5;
	cvta.to.global.u64 	%rd7, %rd2;
	ld.shared.f32 	%f5, [%r5];
	ld.global.f32 	%f6, [%rd7];
	fma.rn.f32 	%f7, %f5, %f6, 0f00000000;
	ld.shared.f32 	%f8, [%r5+4];
	ld.global.f32 	%f9, [%rd7+4];
	fma.rn.f32 	%f10, %f8, %f9, %f7;
	ld.shared.f32 	%f11, [%r5+8];
	ld.global.f32 	%f12, [%rd7+8];
	fma.rn.f32 	%f13, %f11, %f12, %f10;
	ld.shared.f32 	%f14, [%r5+72];
	ld.global.f32 	%f15, [%rd7+12];
	fma.rn.f32 	%f16, %f14, %f15, %f13;
	ld.shared.f32 	%f17, [%r5+76];
	ld.global.f32 	%f18, [%rd7+16];
	fma.rn.f32 	%f19, %f17, %f18, %f16;
	ld.shared.f32 	%f20, [%r5+80];
	ld.global.f32 	%f21, [%rd7+20];
	fma.rn.f32 	%f22, %f20, %f21, %f19;
	ld.shared.f32 	%f23, [%r5+144];
	ld.global.f32 	%f24, [%rd7+24];
	fma.rn.f32 	%f25, %f23, %f24, %f22;
	ld.shared.f32 	%f26, [%r5+148];
	ld.global.f32 	%f27, [%rd7+28];
	fma.rn.f32 	%f28, %f26, %f27, %f25;
	ld.shared.f32 	%f29, [%r5+152];
	ld.global.f32 	%f30, [%rd7+32];
	fma.rn.f32 	%f31, %f29, %f30, %f28;
$L__BB0_5:
	@%p4 bra 	$L__BB0_7;
	mad.lo.s32 	%r19, %r6, %r3, %r4;
	cvta.to.global.u64 	%rd8, %rd3;
	mul.wide.s32 	%rd9, %r19, 4;
	add.s64 	%rd10, %rd8, %rd9;
	st.global.f32 	[%rd10], %f31;
$L__BB0_7:
	ret;

}


// ===== COMPILED SASS (sm_100) =====

	.target	sm_100

	.elftype	@"ET_EXEC"


//--------------------- .note.nv.tkinfo           --------------------------
	.section	.note.nv.tkinfo,"",@"SHT_NOTE"
	.sectionflags	@"SHF_NOTE_NV_TKINFO"
	.tkinfo
        /*0018*/ 	.word	0x00000002
        /*0030*/ 	.string	""
        /*0030*/ 	.string	"ptxas"
        /*0030*/ 	.string	"Cuda compilation tools, release 13.0, V13.0.88"
        /*0030*/ 	.string	"Build cuda_13.0.r13.0/compiler.36424714_0"
        /*0030*/ 	.string	"-arch sm_100 -m 64 "



//--------------------- .note.nv.cuinfo           --------------------------
	.section	.note.nv.cuinfo,"",@"SHT_NOTE"
	.sectionflags	@"SHF_NOTE_NV_CUINFO"
        /*0018*/ 	.short	0x0002
        /*001a*/ 	.short	0x0064
        /*001c*/ 	.short	0x0082
	.zero		2


//--------------------- .nv.info                  --------------------------
	.section	.nv.info,"",@"SHT_CUDA_INFO"
	.align	4


	//----- nvinfo : EIATTR_REGCOUNT
	.align		4
        /*0000*/ 	.byte	0x04, 0x2f
        /*0002*/ 	.short	(.L_1 - .L_0)
	.align		4
.L_0:
        /*0004*/ 	.word	index@(_Z15optimizedConv2DPKfS0_Pfii)
        /*0008*/ 	.word	0x0000001a


	//----- nvinfo : EIATTR_FRAME_SIZE
	.align		4
.L_1:
        /*000c*/ 	.byte	0x04, 0x11
        /*000e*/ 	.short	(.L_3 - .L_2)
	.align		4
.L_2:
        /*0010*/ 	.word	index@(_Z15optimizedConv2DPKfS0_Pfii)
        /*0014*/ 	.word	0x00000000


	//----- nvinfo : EIATTR_MIN_STACK_SIZE
	.align		4
.L_3:
        /*0018*/ 	.byte	0x04, 0x12
        /*001a*/ 	.short	(.L_5 - .L_4)
	.align		4
.L_4:
        /*001c*/ 	.word	index@(_Z15optimizedConv2DPKfS0_Pfii)
        /*0020*/ 	.word	0x00000000
.L_5:


//--------------------- .nv.compat                --------------------------
	.section	.nv.compat,"",@"SHT_CUDA_COMPAT_INFO"
	.align	4
        /*0000*/ 	.byte	0x02, 0x09, 0x00, 0x00, 0x02, 0x02, 0x01, 0x00, 0x02, 0x05, 0x05, 0x00, 0x03, 0x07, 0x01, 0x01
        /*0010*/ 	.byte	0x02, 0x03, 0x00, 0x00, 0x02, 0x06, 0x01, 0x00, 0x04, 0x0b, 0x08, 0x00, 0x09, 0x00, 0x00, 0x00
        /*0020*/ 	.byte	0x00, 0x00, 0x00, 0x00


//--------------------- .nv.info._Z15optimizedConv2DPKfS0_Pfii --------------------------
	.section	.nv.info._Z15optimizedConv2DPKfS0_Pfii,"",@"SHT_CUDA_INFO"
	.sectionflags	@""
	.align	4


	//----- nvinfo : EIATTR_CUDA_API_VERSION
	.align		4
        /*0000*/ 	.byte	0x04, 0x37
        /*0002*/ 	.short	(.L_7 - .L_6)
.L_6:
        /*0004*/ 	.word	0x00000082


	//----- nvinfo : EIATTR_KPARAM_INFO
	.align		4
.L_7:
        /*0008*/ 	.byte	0x04, 0x17
        /*000a*/ 	.short	(.L_9 - .L_8)
.L_8:
        /*000c*/ 	.word	0x00000000
        /*0010*/ 	.short	0x0004
        /*0012*/ 	.short	0x001c
        /*0014*/ 	.byte	0x00, 0xf0, 0x11, 0x00


	//----- nvinfo : EIATTR_KPARAM_INFO
	.align		4
.L_9:
        /*0018*/ 	.byte	0x04, 0x17
        /*001a*/ 	.short	(.L_11 - .L_10)
.L_10:
        /*001c*/ 	.word	0x00000000
        /*0020*/ 	.short	0x0003
        /*0022*/ 	.short	0x0018
        /*0024*/ 	.byte	0x00, 0xf0, 0x11, 0x00


	//----- nvinfo : EIATTR_KPARAM_INFO
	.align		4
.L_11:
        /*0028*/ 	.byte	0x04, 0x17
        /*002a*/ 	.short	(.L_13 - .L_12)
.L_12:
        /*002c*/ 	.word	0x00000000
        /*0030*/ 	.short	0x0002
        /*0032*/ 	.short	0x0010
        /*0034*/ 	.byte	0x00, 0xf5, 0x21, 0x00


	//----- nvinfo : EIATTR_KPARAM_INFO
	.align		4
.L_13:
        /*0038*/ 	.byte	0x04, 0x17
        /*003a*/ 	.short	(.L_15 - .L_14)
.L_14:
        /*003c*/ 	.word	0x00000000
        /*0040*/ 	.short	0x0001
        /*0042*/ 	.short	0x0008
        /*0044*/ 	.byte	0x00, 0xf5, 0x21, 0x00


	//----- nvinfo : EIATTR_KPARAM_INFO
	.align		4
.L_15:
        /*0048*/ 	.byte	0x04, 0x17
        /*004a*/ 	.short	(.L_17 - .L_16)
.L_16:
        /*004c*/ 	.word	0x00000000
        /*0050*/ 	.short	0x0000
        /*0052*/ 	.short	0x0000
        /*0054*/ 	.byte	0x00, 0xf5, 0x21, 0x00


	//----- nvinfo : EIATTR_SPARSE_MMA_MASK
	.align		4
.L_17:
        /*0058*/ 	.byte	0x03, 0x50
        /*005a*/ 	.short	0x0000


	//----- nvinfo : EIATTR_MAXREG_COUNT
	.align		4
        /*005c*/ 	.byte	0x03, 0x1b
        /*005e*/ 	.short	0x00ff


	//----- nvinfo : EIATTR_NUM_BARRIERS
	.align		4
        /*0060*/ 	.byte	0x02, 0x4c
        /*0062*/ 	.byte	0x01
	.zero		1


	//----- nvinfo : EIATTR_MERCURY_ISA_VERSION
	.align		4
        /*0064*/ 	.byte	0x03, 0x5f
        /*0066*/ 	.short	0x0101


	//----- nvinfo : EIATTR_VRC_CTA_INIT_COUNT
	.align		4
        /*0068*/ 	.byte	0x02, 0x4a
	.zero		1
	.zero		1


	//----- nvinfo : EIATTR_EXIT_INSTR_OFFSETS
	.align		4
        /*006c*/ 	.byte	0x04, 0x1c
        /*006e*/ 	.short	(.L_19 - .L_18)


	//   ....[0]....
.L_18:
        /*0070*/ 	.word	0x00000380


	//   ....[1]....
        /*0074*/ 	.word	0x000003d0


	//----- nvinfo : EIATTR_CRS_STACK_SIZE
	.align		4
.L_19:
        /*0078*/ 	.byte	0x04, 0x1e
        /*007a*/ 	.short	(.L_21 - .L_20)
.L_20:
        /*007c*/ 	.word	0x00000000


	//----- nvinfo : EIATTR_CBANK_PARAM_SIZE
	.align		4
.L_21:
        /*0080*/ 	.byte	0x03, 0x19
        /*0082*/ 	.short	0x0020


	//----- nvinfo : EIATTR_PARAM_CBANK
	.align		4
        /*0084*/ 	.byte	0x04, 0x0a
        /*0086*/ 	.short	(.L_23 - .L_22)
	.align		4
.L_22:
        /*0088*/ 	.word	index@(.nv.constant0._Z15optimizedConv2DPKfS0_Pfii)
        /*008c*/ 	.short	0x0380
        /*008e*/ 	.short	0x0020


	//----- nvinfo : EIATTR_SW_WAR
	.align		4
.L_23:
        /*0090*/ 	.byte	0x04, 0x36
        /*0092*/ 	.short	(.L_25 - .L_24)
.L_24:
        /*0094*/ 	.word	0x00000008
.L_25:


//--------------------- .nv.callgraph             --------------------------
	.section	.nv.callgraph,"",@"SHT_CUDA_CALLGRAPH"
	.align	4
	.sectionentsize	8
	.align		4
        /*0000*/ 	.word	0x00000000
	.align		4
        /*0004*/ 	.word	0xffffffff
	.align		4
        /*0008*/ 	.word	0x00000000
	.align		4
        /*000c*/ 	.word	0xfffffffe
	.align		4
        /*0010*/ 	.word	0x00000000
	.align		4
        /*0014*/ 	.word	0xfffffffd
	.align		4
        /*0018*/ 	.word	0x00000000
	.align		4
        /*001c*/ 	.word	0xfffffffc


//--------------------- .text._Z15optimizedConv2DPKfS0_Pfii --------------------------
	.section	.text._Z15optimizedConv2DPKfS0_Pfii,"ax",@progbits
	.align	128
        .global         _Z15optimizedConv2DPKfS0_Pfii
        .type           _Z15optimizedConv2DPKfS0_Pfii,@function
        .size           _Z15optimizedConv2DPKfS0_Pfii,(.L_x_3 - _Z15optimizedConv2DPKfS0_Pfii)
        .other          _Z15optimizedConv2DPKfS0_Pfii,@"STO_CUDA_ENTRY STV_DEFAULT"
_Z15optimizedConv2DPKfS0_Pfii:
.text._Z15optimizedConv2DPKfS0_Pfii:
[----:B------:R-:W-:Y:S01]  /*0000*/  LDC R1, c[0x0][0x37c] ;  /* 0x0000df00ff017b82 */ /* 0x000fe20000000800 */
[----:B------:R-:W0:Y:S01]  /*0010*/  S2R R6, SR_TID.Y ;  /* 0x0000000000067919 */ /* 0x000e220000002200 */
[----:B------:R-:W1:Y:S01]  /*0020*/  LDCU.64 UR6, c[0x0][0x398] ;  /* 0x00007300ff0677ac */ /* 0x000e620008000a00 */
[----:B------:R-:W0:Y:S01]  /*0030*/  S2R R3, SR_CTAID.Y ;  /* 0x0000000000037919 */ /* 0x000e220000002600 */
[----:B------:R-:W2:Y:S01]  /*0040*/  LDCU.64 UR4, c[0x0][0x358] ;  /* 0x00006b00ff0477ac */ /* 0x000ea20008000a00 */
[----:B------:R-:W3:Y:S01]  /*0050*/  S2R R9, SR_TID.X ;  /* 0x0000000000097919 */ /* 0x000ee20000002100 */
[----:B------:R-:W3:Y:S01]  /*0060*/  S2R R0, SR_CTAID.X ;  /* 0x0000000000007919 */ /* 0x000ee20000002500 */
[----:B0-----:R-:W-:-:S04]  /*0070*/  LEA R2, R3, R6, 0x4 ;  /* 0x0000000603027211 */ /* 0x001fc800078e20ff */
[----:B-1----:R-:W-:Y:S02]  /*0080*/  ISETP.GE.AND P0, PT, R2, UR7, PT ;  /* 0x0000000702007c0c */ /* 0x002fe4000bf06270 */
[----:B---3--:R-:W-:-:S04]  /*0090*/  LEA R3, R0, R9, 0x4 ;  /* 0x0000000900037211 */ /* 0x008fc800078e20ff */
[----:B------:R-:W-:-:S13]  /*00a0*/  ISETP.LT.AND P0, PT, R3, UR6, !P0 ;  /* 0x0000000603007c0c */ /* 0x000fda000c701270 */
[----:B------:R-:W0:Y:S01]  /*00b0*/  @P0 LDC.64 R4, c[0x0][0x380] ;  /* 0x0000e000ff040b82 */ /* 0x000e220000000a00 */
[----:B------:R-:W-:-:S04]  /*00c0*/  @P0 IMAD R7, R2, UR6, R3 ;  /* 0x0000000602070c24 */ /* 0x000fc8000f8e0203 */
[----:B0-----:R-:W-:-:S06]  /*00d0*/  @P0 IMAD.WIDE R4, R7, 0x4, R4 ;  /* 0x0000000407040825 */ /* 0x001fcc00078e0204 */
[----:B--2---:R-:W2:Y:S01]  /*00e0*/  @P0 LDG.E R5, desc[UR4][R4.64] ;  /* 0x0000000404050981 */ /* 0x004ea2000c1e1900 */
[----:B------:R-:W-:Y:S01]  /*00f0*/  MOV R0, 0x400 ;  /* 0x0000040000007802 */ /* 0x000fe20000000f00 */
[----:B------:R-:W-:Y:S01]  /*0100*/  BSSY.RECONVERGENT B0, `(.L_x_0) ;  /* 0x0000027000007945 */ /* 0x000fe20003800200 */
[----:B------:R-:W-:Y:S01]  /*0110*/  LOP3.LUT P1, RZ, R9, 0x3f0, R6, 0xc8, !PT ;  /* 0x000003f009ff7812 */ /* 0x000fe2000782c806 */
[----:B------:R-:W0:Y:S02]  /*0120*/  S2R R7, SR_CgaCtaId ;  /* 0x0000000000077919 */ /* 0x000e240000008800 */
[----:B0-----:R-:W-:Y:S01]  /*0130*/  LEA R0, R7, R0, 0x18 ;  /* 0x0000000007007211 */ /* 0x001fe200078ec0ff */
[----:B------:R-:W-:-:S04]  /*0140*/  HFMA2 R7, -RZ, RZ, 0, 0 ;  /* 0x00000000ff077431 */ /* 0x000fc800000001ff */
[----:B------:R-:W-:-:S05]  /*0150*/  IMAD R0, R6, 0x48, R0 ;  /* 0x0000004806007824 */ /* 0x000fca00078e0200 */
[----:B------:R-:W-:-:S05]  /*0160*/  LEA R8, R9, R0, 0x2 ;  /* 0x0000000009087211 */ /* 0x000fca00078e10ff */
[----:B--2---:R0:W-:Y:S04]  /*0170*/  @P0 STS [R8], R5 ;  /* 0x0000000508000388 */ /* 0x0041e80000000800 */
[----:B------:R0:W-:Y:S01]  /*0180*/  @!P0 STS [R8], RZ ;  /* 0x000000ff08008388 */ /* 0x0001e20000000800 */
[----:B------:R-:W-:Y:S06]  /*0190*/  BAR.SYNC.DEFER_BLOCKING 0x0 ;  /* 0x0000000000007b1d */ /* 0x000fec0000010000 */
[----:B------:R-:W-:Y:S05]  /*01a0*/  @P1 BRA `(.L_x_1) ;  /* 0x0000000000701947 */ /* 0x000fea0003800000 */
[----:B------:R-:W0:Y:S01]  /*01b0*/  LDC.64 R6, c[0x0][0x388] ;  /* 0x0000e200ff067b82 */ /* 0x000e220000000a00 */
[----:B------:R-:W1:Y:S04]  /*01c0*/  LDS R0, [R8] ;  /* 0x0000000008007984 */ /* 0x000e680000000800 */
[----:B------:R-:W2:Y:S04]  /*01d0*/  LDS R9, [R8+0x4] ;  /* 0x0000040008097984 */ /* 0x000ea80000000800 */
[----:B------:R-:W3:Y:S04]  /*01e0*/  LDS R11, [R8+0x8] ;  /* 0x00000800080b7984 */ /* 0x000ee80000000800 */
[----:B------:R-:W4:Y:S04]  /*01f0*/  LDS R13, [R8+0x48] ;  /* 0x00004800080d7984 */ /* 0x000f280000000800 */
[----:B------:R-:W5:Y:S04]  /*0200*/  LDS R15, [R8+0x4c] ;  /* 0x00004c00080f7984 */ /* 0x000f680000000800 */
[----:B------:R-:W5:Y:S04]  /*0210*/  LDS R17, [R8+0x50] ;  /* 0x0000500008117984 */ /* 0x000f680000000800 */
[----:B0-----:R-:W1:Y:S04]  /*0220*/  LDG.E R5, desc[UR4][R6.64] ;  /* 0x0000000406057981 */ /* 0x001e68000c1e1900 */
[----:B------:R-:W2:Y:S04]  /*0230*/  LDG.E R10, desc[UR4][R6.64+0x4] ;  /* 0x00000404060a7981 */ /* 0x000ea8000c1e1900 */
[----:B------:R-:W3:Y:S04]  /*0240*/  LDG.E R12, desc[UR4][R6.64+0x8] ;  /* 0x00000804060c7981 */ /* 0x000ee8000c1e1900 */
[----:B------:R-:W4:Y:S04]  /*0250*/  LDG.E R14, desc[UR4][R6.64+0xc] ;  /* 0x00000c04060e7981 */ /* 0x000f28000c1e1900 */
[----:B------:R-:W5:Y:S04]  /*0260*/  LDG.E R16, desc[UR4][R6.64+0x10] ;  /* 0x0000100406107981 */ /* 0x000f68000c1e1900 */
[----:B------:R-:W5:Y:S04]  /*0270*/  LDG.E R18, desc[UR4][R6.64+0x14] ;  /* 0x0000140406127981 */ /* 0x000f68000c1e1900 */
[----:B------:R-:W5:Y:S04]  /*0280*/  LDG.E R20, desc[UR4][R6.64+0x18] ;  /* 0x0000180406147981 */ /* 0x000f68000c1e1900 */
[----:B------:R-:W5:Y:S04]  /*0290*/  LDG.E R4, desc[UR4][R6.64+0x1c] ;  /* 0x00001c0406047981 */ /* 0x000f68000c1e1900 */
[----:B------:R-:W5:Y:S04]  /*02a0*/  LDG.E R23, desc[UR4][R6.64+0x20] ;  /* 0x0000200406177981 */ /* 0x000f68000c1e1900 */
[----:B------:R-:W0:Y:S04]  /*02b0*/  LDS R19, [R8+0x90] ;  /* 0x0000900008137984 */ /* 0x000e280000000800 */
[----:B------:R-:W0:Y:S04]  /*02c0*/  LDS R22, [R8+0x94] ;  /* 0x0000940008167984 */ /* 0x000e280000000800 */
[----:B------:R-:W0:Y:S01]  /*02d0*/  LDS R21, [R8+0x98] ;  /* 0x0000980008157984 */ /* 0x000e220000000800 */
[----:B-1----:R-:W-:-:S04]  /*02e0*/  FFMA R0, R0, R5, RZ ;  /* 0x0000000500007223 */ /* 0x002fc800000000ff */
[----:B--2---:R-:W-:-:S04]  /*02f0*/  FFMA R0, R9, R10, R0 ;  /* 0x0000000a09007223 */ /* 0x004fc80000000000 */
[----:B---3--:R-:W-:-:S04]  /*0300*/  FFMA R0, R11, R12, R0 ;  /* 0x0000000c0b007223 */ /* 0x008fc80000000000 */
[----:B----4-:R-:W-:-:S04]  /*0310*/  FFMA R0, R13, R14, R0 ;  /* 0x0000000e0d007223 */ /* 0x010fc80000000000 */
[----:B-----5:R-:W-:-:S04]  /*0320*/  FFMA R0, R15, R16, R0 ;  /* 0x000000100f007223 */ /* 0x020fc80000000000 */
[----:B------:R-:W-:-:S04]  /*0330*/  FFMA R0, R17, R18, R0 ;  /* 0x0000001211007223 */ /* 0x000fc80000000000 */
[----:B0-----:R-:W-:-:S04]  /*0340*/  FFMA R19, R19, R20, R0 ;  /* 0x0000001413137223 */ /* 0x001fc80000000000 */
[----:B------:R-:W-:-:S04]  /*0350*/  FFMA R4, R22, R4, R19 ;  /* 0x0000000416047223 */ /* 0x000fc80000000013 */
[----:B------:R-:W-:-:S07]  /*0360*/  FFMA R7, R21, R23, R4 ;  /* 0x0000001715077223 */ /* 0x000fce0000000004 */
.L_x_1:
[----:B------:R-:W-:Y:S05]  /*0370*/  BSYNC.RECONVERGENT B0 ;  /* 0x0000000000007941 */ /* 0x000fea0003800200 */
.L_x_0:
[----:B------:R-:W-:Y:S05]  /*0380*/  @!P0 EXIT ;  /* 0x000000000000894d */ /* 0x000fea0003800000 */
[----:B0-----:R-:W0:Y:S01]  /*0390*/  LDC.64 R4, c[0x0][0x390] ;  /* 0x0000e400ff047b82 */ /* 0x001e220000000a00 */
[----:B------:R-:W-:-:S04]  /*03a0*/  IMAD R3, R2, UR6, R3 ;  /* 0x0000000602037c24 */ /* 0x000fc8000f8e0203 */
[----:B0-----:R-:W-:-:S05]  /*03b0*/  IMAD.WIDE R2, R3, 0x4, R4 ;  /* 0x0000000403027825 */ /* 0x001fca00078e0204 */
[----:B------:R-:W-:Y:S01]  /*03c0*/  STG.E desc[UR4][R2.64], R7 ;  /* 0x0000000702007986 */ /* 0x000fe2000c101904 */
[----:B------:R-:W-:Y:S05]  /*03d0*/  EXIT ;  /* 0x000000000000794d */ /* 0x000fea0003800000 */
.L_x_2:
[----:B------:R-:W-:-:S00]  /*03e0*/  BRA `(.L_x_2) ;  /* 0xfffffffc00fc7947 */ /* 0x000fc0000383ffff */
[----:B------:R-:W-:-:S00]  /*03f0*/  NOP ;  /* 0x0000000000007918 */ /* 0x000fc00000000000 */
        /* <DEDUP_REMOVED lines=8> */
.L_x_3:


//--------------------- .nv.shared._Z15optimizedConv2DPKfS0_Pfii --------------------------
	.section	.nv.shared._Z15optimizedConv2DPKfS0_Pfii,"aw",@nobits
	.sectionflags	@""
	.align	4
.nv.shared._Z15optimizedConv2DPKfS0_Pfii:
	.zero		2320


//--------------------- .nv.shared.reserved.0     --------------------------
	.section	.nv.shared.reserved.0,"aw",@nobits
	.weak		__nv_reservedSMEM_offset_0_alias
	.size		__nv_reservedSMEM_offset_0_alias, 0, 64
	.other		__nv_reservedSMEM_offset_0_alias,@"STO_CUDA_RESERVED_SHARED STV_DEFAULT"
__nv_reservedSMEM_offset_0_alias:
	.zero		0
	.zero		64


//--------------------- .nv.constant0._Z15optimizedConv2DPKfS0_Pfii --------------------------
	.section	.nv.constant0._Z15optimizedConv2DPKfS0_Pfii,"a",@progbits
	.sectionflags	@""
	.align	4
.nv.constant0._Z15optimizedConv2DPKfS0_Pfii:
	.zero		928


//--------------------- SYMBOLS --------------------------

	.type		.nv.reservedSmem.offset0,@object
	.size		.nv.reservedSmem.offset0,0x4
	.type		.nv.reservedSmem.cap,@object
	.size		.nv.reservedSmem.cap,0x4
